//
// Generated by NVIDIA NVVM Compiler
//
// Compiler Build ID: CL-36424714
// Cuda compilation tools, release 13.0, V13.0.88
// Based on NVVM 20.0.0
//

.version 9.0
.target sm_100
.address_size 64

	// .globl	_Z12dgemm_kerneliPKdS0_Pddd

.visible .entry _Z12dgemm_kerneliPKdS0_Pddd(
	.param .u32 _Z12dgemm_kerneliPKdS0_Pddd_param_0,
	.param .u64 .ptr .align 1 _Z12dgemm_kerneliPKdS0_Pddd_param_1,
	.param .u64 .ptr .align 1 _Z12dgemm_kerneliPKdS0_Pddd_param_2,
	.param .u64 .ptr .align 1 _Z12dgemm_kerneliPKdS0_Pddd_param_3,
	.param .f64 _Z12dgemm_kerneliPKdS0_Pddd_param_4,
	.param .f64 _Z12dgemm_kerneliPKdS0_Pddd_param_5
)
{
	.reg .pred 	%p<10>;
	.reg .b32 	%r<41>;
	.reg .b64 	%rd<67>;
	.reg .b64 	%fd<74>;

	ld.param.u32 	%r17, [_Z12dgemm_kerneliPKdS0_Pddd_param_0];
	ld.param.u64 	%rd14, [_Z12dgemm_kerneliPKdS0_Pddd_param_1];
	ld.param.u64 	%rd15, [_Z12dgemm_kerneliPKdS0_Pddd_param_2];
	cvta.to.global.u64 	%rd1, %rd15;
	cvta.to.global.u64 	%rd2, %rd14;
	mov.u32 	%r18, %ctaid.y;
	mov.u32 	%r19, %ntid.y;
	mov.u32 	%r20, %tid.y;
	mad.lo.s32 	%r1, %r18, %r19, %r20;
	mov.u32 	%r21, %ctaid.x;
	mov.u32 	%r22, %ntid.x;
	mov.u32 	%r23, %tid.x;
	mad.lo.s32 	%r2, %r21, %r22, %r23;
	max.s32 	%r24, %r1, %r2;
	setp.ge.s32 	%p1, %r24, %r17;
	@%p1 bra 	$L__BB0_13;
	mul.lo.s32 	%r3, %r1, %r17;
	and.b32  	%r4, %r17, 7;
	setp.lt.u32 	%p2, %r17, 8;
	mov.f64 	%fd73, 0d0000000000000000;
	mov.b32 	%r39, 0;
	@%p2 bra 	$L__BB0_4;
	and.b32  	%r26, %r17, 2147483640;
	neg.s32 	%r37, %r26;
	mul.wide.s32 	%rd16, %r17, 8;
	add.s64 	%rd3, %rd1, %rd16;
	mul.wide.s32 	%rd17, %r17, 16;
	add.s64 	%rd4, %rd1, %rd17;
	mul.wide.s32 	%rd18, %r17, 24;
	add.s64 	%rd5, %rd1, %rd18;
	mul.wide.s32 	%rd19, %r17, 32;
	add.s64 	%rd6, %rd1, %rd19;
	mul.wide.s32 	%rd20, %r17, 40;
	add.s64 	%rd7, %rd1, %rd20;
	mul.wide.s32 	%rd21, %r17, 48;
	add.s64 	%rd8, %rd1, %rd21;
	mul.wide.s32 	%rd22, %r17, 56;
	add.s64 	%rd9, %rd1, %rd22;
	mul.wide.u32 	%rd23, %r3, 8;
	add.s64 	%rd24, %rd23, %rd2;
	add.s64 	%rd66, %rd24, 32;
	mov.f64 	%fd73, 0d0000000000000000;
	mov.u32 	%r36, %r2;
$L__BB0_3:
	.pragma "nounroll";
	and.b32  	%r39, %r17, 2147483640;
	mul.wide.s32 	%rd25, %r36, 8;
	add.s64 	%rd26, %rd3, %rd25;
	add.s64 	%rd27, %rd4, %rd25;
	add.s64 	%rd28, %rd5, %rd25;
	add.s64 	%rd29, %rd6, %rd25;
	add.s64 	%rd30, %rd7, %rd25;
	add.s64 	%rd31, %rd8, %rd25;
	add.s64 	%rd32, %rd9, %rd25;
	add.s64 	%rd33, %rd1, %rd25;
	ld.global.f64 	%fd18, [%rd66+-32];
	ld.global.f64 	%fd19, [%rd33];
	fma.rn.f64 	%fd20, %fd18, %fd19, %fd73;
	ld.global.f64 	%fd21, [%rd66+-24];
	ld.global.f64 	%fd22, [%rd26];
	fma.rn.f64 	%fd23, %fd21, %fd22, %fd20;
	ld.global.f64 	%fd24, [%rd66+-16];
	ld.global.f64 	%fd25, [%rd27];
	fma.rn.f64 	%fd26, %fd24, %fd25, %fd23;
	ld.global.f64 	%fd27, [%rd66+-8];
	ld.global.f64 	%fd28, [%rd28];
	fma.rn.f64 	%fd29, %fd27, %fd28, %fd26;
	ld.global.f64 	%fd30, [%rd66];
	ld.global.f64 	%fd31, [%rd29];
	fma.rn.f64 	%fd32, %fd30, %fd31, %fd29;
	ld.global.f64 	%fd33, [%rd66+8];
	ld.global.f64 	%fd34, [%rd30];
	fma.rn.f64 	%fd35, %fd33, %fd34, %fd32;
	ld.global.f64 	%fd36, [%rd66+16];
	ld.global.f64 	%fd37, [%rd31];
	fma.rn.f64 	%fd38, %fd36, %fd37, %fd35;
	ld.global.f64 	%fd39, [%rd66+24];
	ld.global.f64 	%fd40, [%rd32];
	fma.rn.f64 	%fd73, %fd39, %fd40, %fd38;
	add.s32 	%r37, %r37, 8;
	shl.b32 	%r27, %r17, 3;
	add.s32 	%r36, %r36, %r27;
	add.s64 	%rd66, %rd66, 64;
	setp.ne.s32 	%p3, %r37, 0;
	@%p3 bra 	$L__BB0_3;
$L__BB0_4:
	setp.eq.s32 	%p4, %r4, 0;
	@%p4 bra 	$L__BB0_12;
	and.b32  	%r12, %r17, 3;
	setp.lt.u32 	%p5, %r4, 4;
	@%p5 bra 	$L__BB0_7;
	add.s32 	%r28, %r39, %r3;
	mul.wide.u32 	%rd34, %r28, 8;
	add.s64 	%rd35, %rd2, %rd34;
	ld.global.f64 	%fd42, [%rd35];
	mad.lo.s32 	%r29, %r39, %r17, %r2;
	mul.wide.s32 	%rd36, %r29, 8;
	add.s64 	%rd37, %rd1, %rd36;
	ld.global.f64 	%fd43, [%rd37];
	fma.rn.f64 	%fd44, %fd42, %fd43, %fd73;
	cvt.u64.u32 	%rd38, %r3;
	cvt.u64.u32 	%rd39, %r39;
	add.s64 	%rd40, %rd39, %rd38;
	shl.b64 	%rd41, %rd40, 3;
	add.s64 	%rd42, %rd2, %rd41;
	ld.global.f64 	%fd45, [%rd42+8];
	mul.wide.s32 	%rd43, %r17, 8;
	add.s64 	%rd44, %rd37, %rd43;
	ld.global.f64 	%fd46, [%rd44];
	fma.rn.f64 	%fd47, %fd45, %fd46, %fd44;
	ld.global.f64 	%fd48, [%rd42+16];
	add.s64 	%rd45, %rd44, %rd43;
	ld.global.f64 	%fd49, [%rd45];
	fma.rn.f64 	%fd50, %fd48, %fd49, %fd47;
	ld.global.f64 	%fd51, [%rd42+24];
	add.s64 	%rd46, %rd45, %rd43;
	ld.global.f64 	%fd52, [%rd46];
	fma.rn.f64 	%fd73, %fd51, %fd52, %fd50;
	add.s32 	%r39, %r39, 4;
$L__BB0_7:
	setp.eq.s32 	%p6, %r12, 0;
	@%p6 bra 	$L__BB0_12;
	setp.eq.s32 	%p7, %r12, 1;
	@%p7 bra 	$L__BB0_10;
	add.s32 	%r30, %r39, %r3;
	mul.wide.u32 	%rd47, %r30, 8;
	add.s64 	%rd48, %rd2, %rd47;
	ld.global.f64 	%fd54, [%rd48];
	mad.lo.s32 	%r31, %r39, %r17, %r2;
	mul.wide.s32 	%rd49, %r31, 8;
	add.s64 	%rd50, %rd1, %rd49;
	ld.global.f64 	%fd55, [%rd50];
	fma.rn.f64 	%fd56, %fd54, %fd55, %fd73;
	cvt.u64.u32 	%rd51, %r3;
	cvt.u64.u32 	%rd52, %r39;
	add.s64 	%rd53, %rd52, %rd51;
	shl.b64 	%rd54, %rd53, 3;
	add.s64 	%rd55, %rd2, %rd54;
	ld.global.f64 	%fd57, [%rd55+8];
	mul.wide.s32 	%rd56, %r17, 8;
	add.s64 	%rd57, %rd50, %rd56;
	ld.global.f64 	%fd58, [%rd57];
	fma.rn.f64 	%fd73, %fd57, %fd58, %fd56;
	add.s32 	%r39, %r39, 2;
$L__BB0_10:
	and.b32  	%r32, %r17, 1;
	setp.eq.b32 	%p8, %r32, 1;
	not.pred 	%p9, %p8;
	@%p9 bra 	$L__BB0_12;
	add.s32 	%r33, %r39, %r3;
	mul.wide.u32 	%rd58, %r33, 8;
	add.s64 	%rd59, %rd2, %rd58;
	ld.global.f64 	%fd59, [%rd59];
	mad.lo.s32 	%r34, %r39, %r17, %r2;
	mul.wide.s32 	%rd60, %r34, 8;
	add.s64 	%rd61, %rd1, %rd60;
	ld.global.f64 	%fd60, [%rd61];
	fma.rn.f64 	%fd73, %fd59, %fd60, %fd73;
$L__BB0_12:
	ld.param.f64 	%fd65, [_Z12dgemm_kerneliPKdS0_Pddd_param_5];
	ld.param.f64 	%fd64, [_Z12dgemm_kerneliPKdS0_Pddd_param_4];
	ld.param.u64 	%rd65, [_Z12dgemm_kerneliPKdS0_Pddd_param_3];
	add.s32 	%r35, %r3, %r2;
	cvta.to.global.u64 	%rd62, %rd65;
	mul.wide.s32 	%rd63, %r35, 8;
	add.s64 	%rd64, %rd62, %rd63;
	ld.global.f64 	%fd61, [%rd64];
	mul.f64 	%fd62, %fd65, %fd61;
	fma.rn.f64 	%fd63, %fd64, %fd73, %fd62;
	st.global.f64 	[%rd64], %fd63;
$L__BB0_13:
	ret;

}


// ===== COMPILED SASS (sm_100) =====

	.target	sm_100

	.elftype	@"ET_EXEC"


//--------------------- .note.nv.tkinfo           --------------------------
	.section	.note.nv.tkinfo,"",@"SHT_NOTE"
	.sectionflags	@"SHF_NOTE_NV_TKINFO"
	.tkinfo
        /*0018*/ 	.word	0x00000002
        /*0030*/ 	.string	""
        /*0030*/ 	.string	"ptxas"
        /*0030*/ 	.string	"Cuda compilation tools, release 13.0, V13.0.88"
        /*0030*/ 	.string	"Build cuda_13.0.r13.0/compiler.36424714_0"
        /*0030*/ 	.string	"-arch sm_100 -m 64 "



//--------------------- .note.nv.cuinfo           --------------------------
	.section	.note.nv.cuinfo,"",@"SHT_NOTE"
	.sectionflags	@"SHF_NOTE_NV_CUINFO"
        /*0018*/ 	.short	0x0002
        /*001a*/ 	.short	0x0064
        /*001c*/ 	.short	0x0082
	.zero		2


//--------------------- .nv.info                  --------------------------
	.section	.nv.info,"",@"SHT_CUDA_INFO"
	.align	4


	//----- nvinfo : EIATTR_REGCOUNT
	.align		4
        /*0000*/ 	.byte	0x04, 0x2f
        /*0002*/ 	.short	(.L_1 - .L_0)
	.align		4
.L_0:
        /*0004*/ 	.word	index@(_Z12dgemm_kerneliPKdS0_Pddd)
        /*0008*/ 	.word	0x0000001e


	//----- nvinfo : EIATTR_FRAME_SIZE
	.align		4
.L_1:
        /*000c*/ 	.byte	0x04, 0x11
        /*000e*/ 	.short	(.L_3 - .L_2)
	.align		4
.L_2:
        /*0010*/ 	.word	index@(_Z12dgemm_kerneliPKdS0_Pddd)
        /*0014*/ 	.word	0x00000000


	//----- nvinfo : EIATTR_MIN_STACK_SIZE
	.align		4
.L_3:
        /*0018*/ 	.byte	0x04, 0x12
        /*001a*/ 	.short	(.L_5 - .L_4)
	.align		4
.L_4:
        /*001c*/ 	.word	index@(_Z12dgemm_kerneliPKdS0_Pddd)
        /*0020*/ 	.word	0x00000000
.L_5:


//--------------------- .nv.compat                --------------------------
	.section	.nv.compat,"",@"SHT_CUDA_COMPAT_INFO"
	.align	4
        /*0000*/ 	.byte	0x02, 0x09, 0x00, 0x00, 0x02, 0x02, 0x01, 0x00, 0x02, 0x05, 0x05, 0x00, 0x03, 0x07, 0x01, 0x01
        /*0010*/ 	.byte	0x02, 0x03, 0x00, 0x00, 0x02, 0x06, 0x01, 0x00, 0x04, 0x0b, 0x08, 0x00, 0x01, 0x00, 0x00, 0x00
        /*0020*/ 	.byte	0x00, 0x00, 0x00, 0x00


//--------------------- .nv.info._Z12dgemm_kerneliPKdS0_Pddd --------------------------
	.section	.nv.info._Z12dgemm_kerneliPKdS0_Pddd,"",@"SHT_CUDA_INFO"
	.sectionflags	@""
	.align	4


	//----- nvinfo : EIATTR_CUDA_API_VERSION
	.align		4
        /*0000*/ 	.byte	0x04, 0x37
        /*0002*/ 	.short	(.L_7 - .L_6)
.L_6:
        /*0004*/ 	.word	0x00000082


	//----- nvinfo : EIATTR_KPARAM_INFO
	.align		4
.L_7:
        /*0008*/ 	.byte	0x04, 0x17
        /*000a*/ 	.short	(.L_9 - .L_8)
.L_8:
        /*000c*/ 	.word	0x00000000
        /*0010*/ 	.short	0x0005
        /*0012*/ 	.short	0x0028
        /*0014*/ 	.byte	0x00, 0xf0, 0x21, 0x00


	//----- nvinfo : EIATTR_KPARAM_INFO
	.align		4
.L_9:
        /*0018*/ 	.byte	0x04, 0x17
        /*001a*/ 	.short	(.L_11 - .L_10)
.L_10:
        /*001c*/ 	.word	0x00000000
        /*0020*/ 	.short	0x0004
        /*0022*/ 	.short	0x0020
        /*0024*/ 	.byte	0x00, 0xf0, 0x21, 0x00


	//----- nvinfo : EIATTR_KPARAM_INFO
	.align		4
.L_11:
        /*0028*/ 	.byte	0x04, 0x17
        /*002a*/ 	.short	(.L_13 - .L_12)
.L_12:
        /*002c*/ 	.word	0x00000000
        /*0030*/ 	.short	0x0003
        /*0032*/ 	.short	0x0018
        /*0034*/ 	.byte	0x00, 0xf5, 0x21, 0x00


	//----- nvinfo : EIATTR_KPARAM_INFO
	.align		4
.L_13:
        /*0038*/ 	.byte	0x04, 0x17
        /*003a*/ 	.short	(.L_15 - .L_14)
.L_14:
        /*003c*/ 	.word	0x00000000
        /*0040*/ 	.short	0x0002
        /*0042*/ 	.short	0x0010
        /*0044*/ 	.byte	0x00, 0xf5, 0x21, 0x00


	//----- nvinfo : EIATTR_KPARAM_INFO
	.align		4
.L_15:
        /*0048*/ 	.byte	0x04, 0x17
        /*004a*/ 	.short	(.L_17 - .L_16)
.L_16:
        /*004c*/ 	.word	0x00000000
        /*0050*/ 	.short	0x0001
        /*0052*/ 	.short	0x0008
        /*0054*/ 	.byte	0x00, 0xf5, 0x21, 0x00


	//----- nvinfo : EIATTR_KPARAM_INFO
	.align		4
.L_17:
        /*0058*/ 	.byte	0x04, 0x17
        /*005a*/ 	.short	(.L_19 - .L_18)
.L_18:
        /*005c*/ 	.word	0x00000000
        /*0060*/ 	.short	0x0000
        /*0062*/ 	.short	0x0000
        /*0064*/ 	.byte	0x00, 0xf0, 0x11, 0x00


	//----- nvinfo : EIATTR_SPARSE_MMA_MASK
	.align		4
.L_19:
        /*0068*/ 	.byte	0x03, 0x50
        /*006a*/ 	.short	0x0000


	//----- nvinfo : EIATTR_MAXREG_COUNT
	.align		4
        /*006c*/ 	.byte	0x03, 0x1b
        /*006e*/ 	.short	0x00ff


	//----- nvinfo : EIATTR_MERCURY_ISA_VERSION
	.align		4
        /*0070*/ 	.byte	0x03, 0x5f
        /*0072*/ 	.short	0x0101


	//----- nvinfo : EIATTR_VRC_CTA_INIT_COUNT
	.align		4
        /*0074*/ 	.byte	0x02, 0x4a
	.zero		1
	.zero		1


	//----- nvinfo : EIATTR_EXIT_INSTR_OFFSETS
	.align		4
        /*0078*/ 	.byte	0x04, 0x1c
        /*007a*/ 	.short	(.L_21 - .L_20)


	//   ....[0]....
.L_20:
        /*007c*/ 	.word	0x000000c0


	//   ....[1]....
        /*0080*/ 	.word	0x00000b20


	//----- nvinfo : EIATTR_CBANK_PARAM_SIZE
	.align		4
.L_21:
        /*0084*/ 	.byte	0x03, 0x19
        /*0086*/ 	.short	0x0030


	//----- nvinfo : EIATTR_PARAM_CBANK
	.align		4
        /*0088*/ 	.byte	0x04, 0x0a
        /*008a*/ 	.short	(.L_23 - .L_22)
	.align		4
.L_22:
        /*008c*/ 	.word	index@(.nv.constant0._Z12dgemm_kerneliPKdS0_Pddd)
        /*0090*/ 	.short	0x0380
        /*0092*/ 	.short	0x0030


	//----- nvinfo : EIATTR_SW_WAR
	.align		4
.L_23:
        /*0094*/ 	.byte	0x04, 0x36
        /*0096*/ 	.short	(.L_25 - .L_24)
.L_24:
        /*0098*/ 	.word	0x00000008
.L_25:


//--------------------- .nv.callgraph             --------------------------
	.section	.nv.callgraph,"",@"SHT_CUDA_CALLGRAPH"
	.align	4
	.sectionentsize	8
	.align		4
        /*0000*/ 	.word	0x00000000
	.align		4
        /*0004*/ 	.word	0xffffffff
	.align		4
        /*0008*/ 	.word	0x00000000
	.align		4
        /*000c*/ 	.word	0xfffffffe
	.align		4
        /*0010*/ 	.word	0x00000000
	.align		4
        /*0014*/ 	.word	0xfffffffd
	.align		4
        /*0018*/ 	.word	0x00000000
	.align		4
        /*001c*/ 	.word	0xfffffffc


//--------------------- .text._Z12dgemm_kerneliPKdS0_Pddd --------------------------
	.section	.text._Z12dgemm_kerneliPKdS0_Pddd,"ax",@progbits
	.align	128
        .global         _Z12dgemm_kerneliPKdS0_Pddd
        .type           _Z12dgemm_kerneliPKdS0_Pddd,@function
        .size           _Z12dgemm_kerneliPKdS0_Pddd,(.L_x_5 - _Z12dgemm_kerneliPKdS0_Pddd)
        .other          _Z12dgemm_kerneliPKdS0_Pddd,@"STO_CUDA_ENTRY STV_DEFAULT"
_Z12dgemm_kerneliPKdS0_Pddd:
.text._Z12dgemm_kerneliPKdS0_Pddd:
[----:B------:R-:W-:Y:S01]  /*0000*/  LDC R1, c[0x0][0x37c] ;  /* 0x0000df00ff017b82 */ /* 0x000fe20000000800 */
[----:B------:R-:W0:Y:S07]  /*0010*/  S2R R0, SR_TID.Y ;  /* 0x0000000000007919 */ /* 0x000e2e0000002200 */
[----:B------:R-:W0:Y:S01]  /*0020*/  S2UR UR4, SR_CTAID.Y ;  /* 0x00000000000479c3 */ /* 0x000e220000002600 */
[----:B------:R-:W1:Y:S01]  /*0030*/  LDCU UR18, c[0x0][0x380] ;  /* 0x00007000ff1277ac */ /* 0x000e620008000800 */
[----:B------:R-:W2:Y:S06]  /*0040*/  S2R R3, SR_TID.X ;  /* 0x0000000000037919 */ /* 0x000eac0000002100 */
[----:B------:R-:W0:Y:S08]  /*0050*/  LDC R21, c[0x0][0x364] ;  /* 0x0000d900ff157b82 */ /* 0x000e300000000800 */
[----:B------:R-:W2:Y:S08]  /*0060*/  S2UR UR5, SR_CTAID.X ;  /* 0x00000000000579c3 */ /* 0x000eb00000002500 */
[----:B------:R-:W2:Y:S01]  /*0070*/  LDC R2, c[0x0][0x360] ;  /* 0x0000d800ff027b82 */ /* 0x000ea20000000800 */
[----:B0-----:R-:W-:-:S02]  /*0080*/  IMAD R21, R21, UR4, R0 ;  /* 0x0000000415157c24 */ /* 0x001fc4000f8e0200 */
[----:B--2---:R-:W-:-:S05]  /*0090*/  IMAD R0, R2, UR5, R3 ;  /* 0x0000000502007c24 */ /* 0x004fca000f8e0203 */
[----:B------:R-:W-:-:S04]  /*00a0*/  VIMNMX R2, PT, PT, R21, R0, !PT ;  /* 0x0000000015027248 */ /* 0x000fc80007fe0100 */
[----:B-1----:R-:W-:-:S13]  /*00b0*/  ISETP.GE.AND P0, PT, R2, UR18, PT ;  /* 0x0000001202007c0c */ /* 0x002fda000bf06270 */
[----:B------:R-:W-:Y:S05]  /*00c0*/  @P0 EXIT ;  /* 0x000000000000094d */ /* 0x000fea0003800000 */
[----:B------:R-:W-:Y:S02]  /*00d0*/  UISETP.GE.U32.AND UP0, UPT, UR18, 0x8, UPT ;  /* 0x000000081200788c */ /* 0x000fe4000bf06070 */
[----:B------:R-:W-:Y:S01]  /*00e0*/  IMAD R21, R21, UR18, RZ ;  /* 0x0000001215157c24 */ /* 0x000fe2000f8e02ff */
[----:B------:R-:W-:Y:S01]  /*00f0*/  CS2R R12, SRZ ;  /* 0x00000000000c7805 */ /* 0x000fe2000001ff00 */
[----:B------:R-:W0:Y:S01]  /*0100*/  LDCU.64 UR16, c[0x0][0x358] ;  /* 0x00006b00ff1077ac */ /* 0x000e220008000a00 */
[----:B------:R-:W-:-:S04]  /*0110*/  UMOV UR4, URZ ;  /* 0x000000ff00047c82 */ /* 0x000fc80008000000 */
[----:B------:R-:W-:Y:S05]  /*0120*/  BRA.U !UP0, `(.L_x_0) ;  /* 0x0000000508107547 */ /* 0x000fea000b800000 */
[----:B------:R-:W1:Y:S01]  /*0130*/  LDC.64 R2, c[0x0][0x388] ;  /* 0x0000e200ff027b82 */ /* 0x000e620000000a00 */
[----:B------:R-:W2:Y:S01]  /*0140*/  LDCU.64 UR20, c[0x0][0x390] ;  /* 0x00007200ff1477ac */ /* 0x000ea20008000a00 */
[----:B------:R-:W-:Y:S01]  /*0150*/  IMAD.MOV.U32 R20, RZ, RZ, R0 ;  /* 0x000000ffff147224 */ /* 0x000fe200078e0000 */
[----:B------:R-:W-:Y:S01]  /*0160*/  CS2R R12, SRZ ;  /* 0x00000000000c7805 */ /* 0x000fe2000001ff00 */
[----:B------:R-:W-:-:S04]  /*0170*/  ULOP3.LUT UR4, UR18, 0x7ffffff8, URZ, 0xc0, !UPT ;  /* 0x7ffffff812047892 */ /* 0x000fc8000f8ec0ff */
[----:B------:R-:W-:Y:S02]  /*0180*/  UIADD3 UR4, UPT, UPT, -UR4, URZ, URZ ;  /* 0x000000ff04047290 */ /* 0x000fe4000fffe1ff */
[----:B--2---:R-:W-:Y:S02]  /*0190*/  UIMAD.WIDE UR6, UR18, 0x18, UR20 ;  /* 0x00000018120678a5 */ /* 0x004fe4000f8e0214 */
[----:B------:R-:W-:Y:S02]  /*01a0*/  UIMAD.WIDE UR8, UR18, 0x20, UR20 ;  /* 0x00000020120878a5 */ /* 0x000fe4000f8e0214 */
[----:B------:R-:W-:Y:S01]  /*01b0*/  UIMAD.WIDE UR10, UR18, 0x28, UR20 ;  /* 0x00000028120a78a5 */ /* 0x000fe2000f8e0214 */
[----:B-1----:R-:W-:Y:S01]  /*01c0*/  IMAD.WIDE.U32 R2, R21, 0x8, R2 ;  /* 0x0000000815027825 */ /* 0x002fe200078e0002 */
[----:B------:R-:W-:Y:S02]  /*01d0*/  UIMAD.WIDE UR12, UR18, 0x30, UR20 ;  /* 0x00000030120c78a5 */ /* 0x000fe4000f8e0214 */
[----:B------:R-:W-:Y:S01]  /*01e0*/  UIMAD.WIDE UR14, UR18, 0x38, UR20 ;  /* 0x00000038120e78a5 */ /* 0x000fe2000f8e0214 */
[----:B------:R-:W-:-:S04]  /*01f0*/  IADD3 R8, P0, PT, R2, 0x20, RZ ;  /* 0x0000002002087810 */ /* 0x000fc80007f1e0ff */
[----:B------:R-:W-:-:S09]  /*0200*/  IADD3.X R9, PT, PT, RZ, R3, RZ, P0, !PT ;  /* 0x00000003ff097210 */ /* 0x000fd200007fe4ff */
.L_x_1:
[----:B------:R-:W-:Y:S01]  /*0210*/  HFMA2 R23, -RZ, RZ, 0, 4.76837158203125e-07 ;  /* 0x00000008ff177431 */ /* 0x000fe200000001ff */
[----:B------:R-:W-:Y:S01]  /*0220*/  UIMAD.WIDE UR24, UR18, 0x8, UR20 ;  /* 0x00000008121878a5 */ /* 0x000fe2000f8e0214 */
[----:B------:R-:W-:Y:S01]  /*0230*/  IMAD.MOV.U32 R2, RZ, RZ, R8 ;  /* 0x000000ffff027224 */ /* 0x000fe200078e0008 */
[----:B------:R-:W-:Y:S01]  /*0240*/  MOV R3, R9 ;  /* 0x0000000900037202 */ /* 0x000fe20000000f00 */
[----:B------:R-:W-:-:S03]  /*0250*/  UIMAD.WIDE UR22, UR18, 0x10, UR20 ;  /* 0x00000010121678a5 */ /* 0x000fc6000f8e0214 */
[----:B------:R-:W-:Y:S01]  /*0260*/  MOV R19, UR25 ;  /* 0x0000001900137c02 */ /* 0x000fe20008000f00 */
[----:B------:R-:W-:Y:S01]  /*0270*/  IMAD.U32 R18, RZ, RZ, UR24 ;  /* 0x00000018ff127e24 */ /* 0x000fe2000f8e00ff */
[----:B0-----:R-:W2:Y:S01]  /*0280*/  LDG.E.64 R24, desc[UR16][R2.64+-0x20] ;  /* 0xffffe01002187981 */ /* 0x001ea2000c1e1b00 */
[C---:B------:R-:W-:Y:S01]  /*0290*/  IMAD.WIDE R22, R20.reuse, R23, UR20 ;  /* 0x0000001414167e25 */ /* 0x040fe2000f8e0217 */
[----:B------:R-:W-:Y:S02]  /*02a0*/  MOV R16, UR22 ;  /* 0x0000001600107c02 */ /* 0x000fe40008000f00 */
[----:B------:R-:W3:Y:S01]  /*02b0*/  LDG.E.64 R10, desc[UR16][R2.64+-0x18] ;  /* 0xffffe810020a7981 */ /* 0x000ee2000c1e1b00 */
[----:B------:R-:W-:-:S03]  /*02c0*/  IMAD.WIDE R18, R20, 0x8, R18 ;  /* 0x0000000814127825 */ /* 0x000fc600078e0212 */
[----:B------:R-:W2:Y:S01]  /*02d0*/  LDG.E.64 R22, desc[UR16][R22.64] ;  /* 0x0000001016167981 */ /* 0x000ea2000c1e1b00 */
[----:B------:R-:W-:-:S03]  /*02e0*/  IMAD.U32 R17, RZ, RZ, UR23 ;  /* 0x00000017ff117e24 */ /* 0x000fc6000f8e00ff */
[----:B------:R-:W3:Y:S01]  /*02f0*/  LDG.E.64 R18, desc[UR16][R18.64] ;  /* 0x0000001012127981 */ /* 0x000ee2000c1e1b00 */
[----:B------:R-:W-:-:S04]  /*0300*/  IMAD.WIDE R16, R20, 0x8, R16 ;  /* 0x0000000814107825 */ /* 0x000fc800078e0210 */
[----:B------:R-:W-:Y:S01]  /*0310*/  HFMA2 R9, -RZ, RZ, 0, 4.76837158203125e-07 ;  /* 0x00000008ff097431 */ /* 0x000fe200000001ff */
[----:B------:R-:W4:Y:S04]  /*0320*/  LDG.E.64 R14, desc[UR16][R2.64+-0x10] ;  /* 0xfffff010020e7981 */ /* 0x000f28000c1e1b00 */
[----:B------:R-:W4:Y:S01]  /*0330*/  LDG.E.64 R16, desc[UR16][R16.64] ;  /* 0x0000001010107981 */ /* 0x000f22000c1e1b00 */
[----:B------:R-:W-:-:S03]  /*0340*/  IMAD.WIDE R8, R20, R9, UR6 ;  /* 0x0000000614087e25 */ /* 0x000fc6000f8e0209 */
[----:B------:R-:W5:Y:S04]  /*0350*/  LDG.E.64 R6, desc[UR16][R2.64+-0x8] ;  /* 0xfffff81002067981 */ /* 0x000f68000c1e1b00 */
[----:B------:R-:W5:Y:S01]  /*0360*/  LDG.E.64 R8, desc[UR16][R8.64] ;  /* 0x0000001008087981 */ /* 0x000f62000c1e1b00 */
[----:B------:R-:W-:-:S05]  /*0370*/  MOV R5, 0x8 ;  /* 0x0000000800057802 */ /* 0x000fca0000000f00 */
[----:B------:R-:W-:-:S06]  /*0380*/  IMAD.WIDE R4, R20, R5, UR8 ;  /* 0x0000000814047e25 */ /* 0x000fcc000f8e0205 */
[----:B------:R-:W5:Y:S01]  /*0390*/  LDG.E.64 R4, desc[UR16][R4.64] ;  /* 0x0000001004047981 */ /* 0x000f62000c1e1b00 */
[----:B--2---:R-:W-:Y:S01]  /*03a0*/  DFMA R24, R24, R22, R12 ;  /* 0x000000161818722b */ /* 0x004fe2000000000c */
[----:B------:R-:W-:Y:S02]  /*03b0*/  IMAD.MOV.U32 R23, RZ, RZ, 0x8 ;  /* 0x00000008ff177424 */ /* 0x000fe400078e00ff */
[----:B------:R-:W2:Y:S02]  /*03c0*/  LDG.E.64 R12, desc[UR16][R2.64] ;  /* 0x00000010020c7981 */ /* 0x000ea4000c1e1b00 */
[----:B------:R-:W-:-:S03]  /*03d0*/  IMAD.WIDE R22, R20, R23, UR10 ;  /* 0x0000000a14167e25 */ /* 0x000fc6000f8e0217 */
[----:B---3--:R-:W-:Y:S01]  /*03e0*/  DFMA R18, R10, R18, R24 ;  /* 0x000000120a12722b */ /* 0x008fe20000000018 */
[----:B------:R-:W-:Y:S01]  /*03f0*/  MOV R25, 0x8 ;  /* 0x0000000800197802 */ /* 0x000fe20000000f00 */
[----:B------:R-:W3:Y:S04]  /*0400*/  LDG.E.64 R10, desc[UR16][R2.64+0x8] ;  /* 0x00000810020a7981 */ /* 0x000ee8000c1e1b00 */
[----:B------:R-:W3:Y:S01]  /*0410*/  LDG.E.64 R22, desc[UR16][R22.64] ;  /* 0x0000001016167981 */ /* 0x000ee2000c1e1b00 */
[C---:B------:R-:W-:Y:S01]  /*0420*/  IMAD.WIDE R24, R20.reuse, R25, UR12 ;  /* 0x0000000c14187e25 */ /* 0x040fe2000f8e0219 */
[----:B----4-:R-:W-:Y:S01]  /*0430*/  DFMA R16, R14, R16, R18 ;  /* 0x000000100e10722b */ /* 0x010fe20000000012 */
[----:B------:R-:W-:Y:S01]  /*0440*/  MOV R19, 0x8 ;  /* 0x0000000800137802 */ /* 0x000fe20000000f00 */
[----:B------:R-:W4:Y:S04]  /*0450*/  LDG.E.64 R14, desc[UR16][R2.64+0x10] ;  /* 0x00001010020e7981 */ /* 0x000f28000c1e1b00 */
[----:B------:R-:W4:Y:S01]  /*0460*/  LDG.E.64 R24, desc[UR16][R24.64] ;  /* 0x0000001018187981 */ /* 0x000f22000c1e1b00 */
[----:B------:R-:W-:Y:S01]  /*0470*/  IMAD.WIDE R18, R20, R19, UR14 ;  /* 0x0000000e14127e25 */ /* 0x000fe2000f8e0213 */
[----:B-----5:R-:W-:-:S02]  /*0480*/  DFMA R8, R6, R8, R16 ;  /* 0x000000080608722b */ /* 0x020fc40000000010 */
[----:B------:R-:W5:Y:S04]  /*0490*/  LDG.E.64 R6, desc[UR16][R2.64+0x18] ;  /* 0x0000181002067981 */ /* 0x000f68000c1e1b00 */
[----:B------:R-:W5:Y:S01]  /*04a0*/  LDG.E.64 R18, desc[UR16][R18.64] ;  /* 0x0000001012127981 */ /* 0x000f62000c1e1b00 */
[----:B------:R-:W-:-:S04]  /*04b0*/  UIADD3 UR4, UPT, UPT, UR4, 0x8, URZ ;  /* 0x0000000804047890 */ /* 0x000fc8000fffe0ff */
[----:B------:R-:W-:Y:S01]  /*04c0*/  UISETP.NE.AND UP0, UPT, UR4, URZ, UPT ;  /* 0x000000ff0400728c */ /* 0x000fe2000bf05270 */
[----:B--2---:R-:W-:-:S08]  /*04d0*/  DFMA R4, R12, R4, R8 ;  /* 0x000000040c04722b */ /* 0x004fd00000000008 */
[----:B---3--:R-:W-:-:S08]  /*04e0*/  DFMA R4, R10, R22, R4 ;  /* 0x000000160a04722b */ /* 0x008fd00000000004 */
[----:B----4-:R-:W-:Y:S01]  /*04f0*/  DFMA R4, R14, R24, R4 ;  /* 0x000000180e04722b */ /* 0x010fe20000000004 */
[----:B------:R-:W-:-:S07]  /*0500*/  IADD3 R8, P0, PT, R2, 0x40, RZ ;  /* 0x0000004002087810 */ /* 0x000fce0007f1e0ff */
[----:B-----5:R-:W-:Y:S01]  /*0510*/  DFMA R12, R6, R18, R4 ;  /* 0x00000012060c722b */ /* 0x020fe20000000004 */
[----:B------:R-:W-:Y:S01]  /*0520*/  IMAD.U32 R5, RZ, RZ, UR18 ;  /* 0x00000012ff057e24 */ /* 0x000fe2000f8e00ff */
[----:B------:R-:W-:-:S04]  /*0530*/  IADD3.X R9, PT, PT, RZ, R3, RZ, P0, !PT ;  /* 0x00000003ff097210 */ /* 0x000fc800007fe4ff */
[----:B------:R-:W-:Y:S01]  /*0540*/  LEA R20, R5, R20, 0x3 ;  /* 0x0000001405147211 */ /* 0x000fe200078e18ff */
[----:B------:R-:W-:Y:S06]  /*0550*/  BRA.U UP0, `(.L_x_1) ;  /* 0xfffffffd002c7547 */ /* 0x000fec000b83ffff */
[----:B------:R-:W-:-:S12]  /*0560*/  ULOP3.LUT UR4, UR18, 0x7ffffff8, URZ, 0xc0, !UPT ;  /* 0x7ffffff812047892 */ /* 0x000fd8000f8ec0ff */
.L_x_0:
[----:B------:R-:W-:-:S04]  /*0570*/  ULOP3.LUT UR6, UR18, 0x7, URZ, 0xc0, !UPT ;  /* 0x0000000712067892 */ /* 0x000fc8000f8ec0ff */
[----:B------:R-:W-:-:S09]  /*0580*/  UISETP.NE.AND UP0, UPT, UR6, URZ, UPT ;  /* 0x000000ff0600728c */ /* 0x000fd2000bf05270 */
[----:B------:R-:W-:Y:S05]  /*0590*/  BRA.U !UP0, `(.L_x_2) ;  /* 0x0000000508407547 */ /* 0x000fea000b800000 */
[----:B------:R-:W-:Y:S02]  /*05a0*/  UISETP.GE.U32.AND UP0, UPT, UR6, 0x4, UPT ;  /* 0x000000040600788c */ /* 0x000fe4000bf06070 */
[----:B------:R-:W-:-:S04]  /*05b0*/  ULOP3.LUT UR5, UR18, 0x3, URZ, 0xc0, !UPT ;  /* 0x0000000312057892 */ /* 0x000fc8000f8ec0ff */
[----:B------:R-:W-:-:S03]  /*05c0*/  UISETP.NE.AND UP1, UPT, UR5, URZ, UPT ;  /* 0x000000ff0500728c */ /* 0x000fc6000bf25270 */
[----:B------:R-:W-:Y:S08]  /*05d0*/  BRA.U !UP0, `(.L_x_3) ;  /* 0x00000001087c7547 */ /* 0x000ff0000b800000 */
[----:B------:R-:W1:Y:S01]  /*05e0*/  LDC.64 R10, c[0x0][0x388] ;  /* 0x0000e200ff0a7b82 */ /* 0x000e620000000a00 */
[----:B------:R-:W2:Y:S01]  /*05f0*/  LDCU.64 UR6, c[0x0][0x388] ;  /* 0x00007100ff0677ac */ /* 0x000ea20008000a00 */
[----:B------:R-:W-:Y:S01]  /*0600*/  IMAD.U32 R5, RZ, RZ, UR4 ;  /* 0x00000004ff057e24 */ /* 0x000fe2000f8e00ff */
[C---:B------:R-:W-:Y:S01]  /*0610*/  IADD3 R3, PT, PT, R21.reuse, UR4, RZ ;  /* 0x0000000415037c10 */ /* 0x040fe2000fffe0ff */
[----:B------:R-:W-:Y:S01]  /*0620*/  IMAD.U32 R23, RZ, RZ, UR18 ;  /* 0x00000012ff177e24 */ /* 0x000fe2000f8e00ff */
[----:B------:R-:W-:Y:S01]  /*0630*/  IADD3 R2, P0, PT, R21, UR4, RZ ;  /* 0x0000000415027c10 */ /* 0x000fe2000ff1e0ff */
[----:B------:R-:W-:Y:S02]  /*0640*/  IMAD R5, R5, UR18, R0 ;  /* 0x0000001205057c24 */ /* 0x000fe4000f8e0200 */
[----:B------:R-:W3:Y:S01]  /*0650*/  LDC.64 R18, c[0x0][0x390] ;  /* 0x0000e400ff127b82 */ /* 0x000ee20000000a00 */
[----:B------:R-:W-:Y:S01]  /*0660*/  MOV R25, UR18 ;  /* 0x0000001200197c02 */ /* 0x000fe20008000f00 */
[----:B-1----:R-:W-:Y:S01]  /*0670*/  IMAD.WIDE.U32 R10, R3, 0x8, R10 ;  /* 0x00000008030a7825 */ /* 0x002fe200078e000a */
[----:B------:R-:W-:-:S02]  /*0680*/  IADD3.X R3, PT, PT, RZ, RZ, RZ, P0, !PT ;  /* 0x000000ffff037210 */ /* 0x000fc400007fe4ff */
[----:B--2---:R-:W-:-:S03]  /*0690*/  LEA R16, P0, R2, UR6, 0x3 ;  /* 0x0000000602107c11 */ /* 0x004fc6000f8018ff */
[----:B0-----:R-:W2:Y:S01]  /*06a0*/  LDG.E.64 R10, desc[UR16][R10.64] ;  /* 0x000000100a0a7981 */ /* 0x001ea2000c1e1b00 */
[----:B---3--:R-:W-:Y:S01]  /*06b0*/  IMAD.WIDE R18, R5, 0x8, R18 ;  /* 0x0000000805127825 */ /* 0x008fe200078e0212 */
[----:B------:R-:W-:-:S04]  /*06c0*/  LEA.HI.X R17, R2, UR7, R3, 0x3, P0 ;  /* 0x0000000702117c11 */ /* 0x000fc800080f1c03 */
[----:B------:R-:W2:Y:S01]  /*06d0*/  LDG.E.64 R14, desc[UR16][R18.64] ;  /* 0x00000010120e7981 */ /* 0x000ea2000c1e1b00 */
[----:B------:R-:W-:-:S03]  /*06e0*/  IMAD.WIDE R22, R23, 0x8, R18 ;  /* 0x0000000817167825 */ /* 0x000fc600078e0212 */
[----:B------:R-:W3:Y:S04]  /*06f0*/  LDG.E.64 R6, desc[UR16][R16.64+0x8] ;  /* 0x0000081010067981 */ /* 0x000ee8000c1e1b00 */
[----:B------:R-:W3:Y:S01]  /*0700*/  LDG.E.64 R8, desc[UR16][R22.64] ;  /* 0x0000001016087981 */ /* 0x000ee2000c1e1b00 */
[----:B------:R-:W-:Y:S01]  /*0710*/  IMAD.WIDE R24, R25, 0x8, R22 ;  /* 0x0000000819187825 */ /* 0x000fe200078e0216 */
[----:B------:R-:W-:Y:S02]  /*0720*/  MOV R27, UR18 ;  /* 0x00000012001b7c02 */ /* 0x000fe40008000f00 */
[----:B------:R-:W4:Y:S04]  /*0730*/  LDG.E.64 R2, desc[UR16][R16.64+0x10] ;  /* 0x0000101010027981 */ /* 0x000f28000c1e1b00 */
[----:B------:R-:W4:Y:S01]  /*0740*/  LDG.E.64 R4, desc[UR16][R24.64] ;  /* 0x0000001018047981 */ /* 0x000f22000c1e1b00 */
[----:B------:R-:W-:-:S03]  /*0750*/  IMAD.WIDE R26, R27, 0x8, R24 ;  /* 0x000000081b1a7825 */ /* 0x000fc600078e0218 */
[----:B------:R-:W5:Y:S04]  /*0760*/  LDG.E.64 R18, desc[UR16][R16.64+0x18] ;  /* 0x0000181010127981 */ /* 0x000f68000c1e1b00 */
[----:B------:R-:W5:Y:S01]  /*0770*/  LDG.E.64 R26, desc[UR16][R26.64] ;  /* 0x000000101a1a7981 */ /* 0x000f62000c1e1b00 */
[----:B------:R-:W-:Y:S01]  /*0780*/  UIADD3 UR4, UPT, UPT, UR4, 0x4, URZ ;  /* 0x0000000404047890 */ /* 0x000fe2000fffe0ff */
[----:B--2---:R-:W-:-:S08]  /*0790*/  DFMA R10, R10, R14, R12 ;  /* 0x0000000e0a0a722b */ /* 0x004fd0000000000c */
[----:B---3--:R-:W-:-:S08]  /*07a0*/  DFMA R6, R6, R8, R10 ;  /* 0x000000080606722b */ /* 0x008fd0000000000a */
[----:B----4-:R-:W-:-:S08]  /*07b0*/  DFMA R2, R2, R4, R6 ;  /* 0x000000040202722b */ /* 0x010fd00000000006 */
[----:B-----5:R-:W-:-:S11]  /*07c0*/  DFMA R12, R18, R26, R2 ;  /* 0x0000001a120c722b */ /* 0x020fd60000000002 */
.L_x_3:
[----:B------:R-:W-:Y:S05]  /*07d0*/  BRA.U !UP1, `(.L_x_2) ;  /* 0x0000000109b07547 */ /* 0x000fea000b800000 */
[----:B------:R-:W-:Y:S01]  /*07e0*/  UISETP.NE.AND UP0, UPT, UR5, 0x1, UPT ;  /* 0x000000010500788c */ /* 0x000fe2000bf05270 */
[----:B------:R-:W-:Y:S01]  /*07f0*/  IMAD.U32 R9, RZ, RZ, UR4 ;  /* 0x00000004ff097e24 */ /* 0x000fe2000f8e00ff */
[----:B------:R-:W-:Y:S02]  /*0800*/  ULOP3.LUT UR5, UR18, 0x1, URZ, 0xc0, !UPT ;  /* 0x0000000112057892 */ /* 0x000fe4000f8ec0ff */
[----:B------:R-:W-:Y:S02]  /*0810*/  MOV R11, UR18 ;  /* 0x00000012000b7c02 */ /* 0x000fe40008000f00 */
[----:B------:R-:W-:Y:S01]  /*0820*/  PLOP3.LUT P1, PT, PT, PT, UP0, 0x80, 0x8 ;  /* 0x000000000008781c */ /* 0x000fe20003f2f008 */
[----:B------:R-:W-:-:S04]  /*0830*/  UISETP.NE.U32.AND UP1, UPT, UR5, 0x1, UPT ;  /* 0x000000010500788c */ /* 0x000fc8000bf25070 */
[----:B------:R-:W1:Y:S02]  /*0840*/  @UP0 LDCU.64 UR6, c[0x0][0x388] ;  /* 0x00007100ff0607ac */ /* 0x000e640008000a00 */
[----:B------:R-:W-:Y:S01]  /*0850*/  PLOP3.LUT P0, PT, PT, PT, UP1, 0x80, 0x8 ;  /* 0x000000000008781c */ /* 0x000fe20003f0f018 */
[----:B------:R-:W2:Y:S01]  /*0860*/  @UP0 LDCU.64 UR8, c[0x0][0x390] ;  /* 0x00007200ff0807ac */ /* 0x000ea20008000a00 */
[----:B------:R-:W3:Y:S04]  /*0870*/  @UP0 LDCU.64 UR10, c[0x0][0x388] ;  /* 0x00007100ff0a07ac */ /* 0x000ee80008000a00 */
[----:B------:R-:W-:Y:S01]  /*0880*/  @P1 IADD3 R7, PT, PT, R21, UR4, RZ ;  /* 0x0000000415071c10 */ /* 0x000fe2000fffe0ff */
[----:B------:R-:W-:Y:S01]  /*0890*/  @P1 IMAD R9, R9, UR18, R0 ;  /* 0x0000001209091c24 */ /* 0x000fe2000f8e0200 */
[----:B------:R-:W-:Y:S01]  /*08a0*/  @P1 IADD3 R6, P2, PT, R21, UR4, RZ ;  /* 0x0000000415061c10 */ /* 0x000fe2000ff5e0ff */
[----:B------:R-:W4:Y:S01]  /*08b0*/  @!UP1 LDCU.64 UR12, c[0x0][0x388] ;  /* 0x00007100ff0c97ac */ /* 0x000f220008000a00 */
[----:B------:R-:W5:Y:S01]  /*08c0*/  @!UP1 LDCU.64 UR14, c[0x0][0x390] ;  /* 0x00007200ff0e97ac */ /* 0x000f620008000a00 */
[----:B-1----:R-:W-:Y:S01]  /*08d0*/  MOV R2, UR6 ;  /* 0x0000000600027c02 */ /* 0x002fe20008000f00 */
[----:B------:R-:W-:Y:S01]  /*08e0*/  IMAD.U32 R3, RZ, RZ, UR7 ;  /* 0x00000007ff037e24 */ /* 0x000fe2000f8e00ff */
[----:B------:R-:W-:Y:S01]  /*08f0*/  @UP0 UIADD3 UR4, UPT, UPT, UR4, 0x2, URZ ;  /* 0x0000000204040890 */ /* 0x000fe2000fffe0ff */
[----:B--2---:R-:W-:-:S02]  /*0900*/  MOV R4, UR8 ;  /* 0x0000000800047c02 */ /* 0x004fc40008000f00 */
[----:B------:R-:W-:Y:S01]  /*0910*/  @P1 IMAD.WIDE.U32 R2, R7, 0x8, R2 ;  /* 0x0000000807021825 */ /* 0x000fe200078e0002 */
[----:B------:R-:W-:-:S03]  /*0920*/  MOV R5, UR9 ;  /* 0x0000000900057c02 */ /* 0x000fc60008000f00 */
[----:B------:R-:W-:Y:S01]  /*0930*/  @P1 IMAD.X R7, RZ, RZ, RZ, P2 ;  /* 0x000000ffff071224 */ /* 0x000fe200010e06ff */
[C---:B---3--:R-:W-:Y:S01]  /*0940*/  @P1 LEA R8, P2, R6.reuse, UR10, 0x3 ;  /* 0x0000000a06081c11 */ /* 0x048fe2000f8418ff */
[----:B------:R-:W-:Y:S01]  /*0950*/  @P1 IMAD.WIDE R4, R9, 0x8, R4 ;  /* 0x0000000809041825 */ /* 0x000fe200078e0204 */
[----:B0-----:R-:W2:Y:S02]  /*0960*/  @P1 LDG.E.64 R2, desc[UR16][R2.64] ;  /* 0x0000001002021981 */ /* 0x001ea4000c1e1b00 */
[----:B------:R-:W-:Y:S01]  /*0970*/  @P1 LEA.HI.X R9, R6, UR11, R7, 0x3, P2 ;  /* 0x0000000b06091c11 */ /* 0x000fe200090f1c07 */
[----:B------:R-:W-:Y:S01]  /*0980*/  @P1 IMAD.WIDE R6, R11, 0x8, R4 ;  /* 0x000000080b061825 */ /* 0x000fe200078e0204 */
[----:B------:R-:W-:Y:S01]  /*0990*/  MOV R19, UR4 ;  /* 0x0000000400137c02 */ /* 0x000fe20008000f00 */
[----:B------:R-:W2:Y:S01]  /*09a0*/  @P1 LDG.E.64 R4, desc[UR16][R4.64] ;  /* 0x0000001004041981 */ /* 0x000ea2000c1e1b00 */
[----:B----4-:R-:W-:Y:S01]  /*09b0*/  MOV R14, UR12 ;  /* 0x0000000c000e7c02 */ /* 0x010fe20008000f00 */
[----:B------:R-:W-:Y:S01]  /*09c0*/  IMAD.U32 R15, RZ, RZ, UR13 ;  /* 0x0000000dff0f7e24 */ /* 0x000fe2000f8e00ff */
[----:B-----5:R-:W-:Y:S01]  /*09d0*/  MOV R10, UR14 ;  /* 0x0000000e000a7c02 */ /* 0x020fe20008000f00 */
[----:B------:R-:W-:Y:S01]  /*09e0*/  IMAD.U32 R11, RZ, RZ, UR15 ;  /* 0x0000000fff0b7e24 */ /* 0x000fe2000f8e00ff */
[----:B------:R-:W-:Y:S01]  /*09f0*/  @!P0 IADD3 R17, PT, PT, R21, UR4, RZ ;  /* 0x0000000415118c10 */ /* 0x000fe2000fffe0ff */
[----:B------:R-:W-:Y:S01]  /*0a00*/  @!P0 IMAD R19, R19, UR18, R0 ;  /* 0x0000001213138c24 */ /* 0x000fe2000f8e0200 */
[----:B------:R-:W3:Y:S04]  /*0a10*/  @P1 LDG.E.64 R6, desc[UR16][R6.64] ;  /* 0x0000001006061981 */ /* 0x000ee8000c1e1b00 */
[----:B------:R-:W3:Y:S01]  /*0a20*/  @P1 LDG.E.64 R8, desc[UR16][R8.64+0x8] ;  /* 0x0000081008081981 */ /* 0x000ee2000c1e1b00 */
[----:B------:R-:W-:-:S04]  /*0a30*/  @!P0 IMAD.WIDE.U32 R14, R17, 0x8, R14 ;  /* 0x00000008110e8825 */ /* 0x000fc800078e000e */
[----:B------:R-:W-:Y:S02]  /*0a40*/  @!P0 IMAD.WIDE R10, R19, 0x8, R10 ;  /* 0x00000008130a8825 */ /* 0x000fe400078e020a */
[----:B------:R-:W4:Y:S04]  /*0a50*/  @!P0 LDG.E.64 R14, desc[UR16][R14.64] ;  /* 0x000000100e0e8981 */ /* 0x000f28000c1e1b00 */
[----:B------:R-:W4:Y:S01]  /*0a60*/  @!P0 LDG.E.64 R10, desc[UR16][R10.64] ;  /* 0x000000100a0a8981 */ /* 0x000f22000c1e1b00 */
[----:B--2---:R-:W-:-:S08]  /*0a70*/  @P1 DFMA R2, R2, R4, R12 ;  /* 0x000000040202122b */ /* 0x004fd0000000000c */
[----:B---3--:R-:W-:-:S08]  /*0a80*/  @P1 DFMA R12, R8, R6, R2 ;  /* 0x00000006080c122b */ /* 0x008fd00000000002 */
[----:B----4-:R-:W-:-:S11]  /*0a90*/  @!P0 DFMA R12, R14, R10, R12 ;  /* 0x0000000a0e0c822b */ /* 0x010fd6000000000c */
.L_x_2:
[----:B------:R-:W1:Y:S01]  /*0aa0*/  LDC.64 R2, c[0x0][0x398] ;  /* 0x0000e600ff027b82 */ /* 0x000e620000000a00 */
[----:B------:R-:W-:Y:S01]  /*0ab0*/  IADD3 R21, PT, PT, R0, R21, RZ ;  /* 0x0000001500157210 */ /* 0x000fe20007ffe0ff */
[----:B------:R-:W2:Y:S04]  /*0ac0*/  LDCU.128 UR4, c[0x0][0x3a0] ;  /* 0x00007400ff0477ac */ /* 0x000ea80008000c00 */
[----:B-1----:R-:W-:-:S05]  /*0ad0*/  IMAD.WIDE R2, R21, 0x8, R2 ;  /* 0x0000000815027825 */ /* 0x002fca00078e0202 */
[----:B0-----:R-:W2:Y:S02]  /*0ae0*/  LDG.E.64 R4, desc[UR16][R2.64] ;  /* 0x0000001002047981 */ /* 0x001ea4000c1e1b00 */
[----:B--2---:R-:W-:-:S08]  /*0af0*/  DMUL R4, R4, UR6 ;  /* 0x0000000604047c28 */ /* 0x004fd00008000000 */
[----:B------:R-:W-:-:S07]  /*0b00*/  DFMA R4, R12, UR4, R4 ;  /* 0x000000040c047c2b */ /* 0x000fce0008000004 */
[----:B------:R-:W-:Y:S01]  /*0b10*/  STG.E.64 desc[UR16][R2.64], R4 ;  /* 0x0000000402007986 */ /* 0x000fe2000c101b10 */
[----:B------:R-:W-:Y:S05]  /*0b20*/  EXIT ;  /* 0x000000000000794d */ /* 0x000fea0003800000 */
.L_x_4:
[----:B------:R-:W-:-:S00]  /*0b30*/  BRA `(.L_x_4) ;  /* 0xfffffffc00fc7947 */ /* 0x000fc0000383ffff */
[----:B------:R-:W-:-:S00]  /*0b40*/  NOP ;  /* 0x0000000000007918 */ /* 0x000fc00000000000 */
        /* <DEDUP_REMOVED lines=11> */
.L_x_5:


//--------------------- .nv.shared.reserved.0     --------------------------
	.section	.nv.shared.reserved.0,"aw",@nobits
	.weak		__nv_reservedSMEM_offset_0_alias
	.size		__nv_reservedSMEM_offset_0_alias, 0, 64
	.other		__nv_reservedSMEM_offset_0_alias,@"STO_CUDA_RESERVED_SHARED STV_DEFAULT"
__nv_reservedSMEM_offset_0_alias:
	.zero		0
	.zero		64


//--------------------- .nv.constant0._Z12dgemm_kerneliPKdS0_Pddd --------------------------
	.section	.nv.constant0._Z12dgemm_kerneliPKdS0_Pddd,"a",@progbits
	.sectionflags	@""
	.align	4
.nv.constant0._Z12dgemm_kerneliPKdS0_Pddd:
	.zero		944


//--------------------- SYMBOLS --------------------------

	.type		.nv.reservedSmem.offset0,@object
	.size		.nv.reservedSmem.offset0,0x4
